	.headerflags	@"EF_CUDA_TEXMODE_UNIFIED EF_CUDA_64BIT_ADDRESS EF_CUDA_ACCELERATORS EF_CUDA_SM90 EF_CUDA_VIRTUAL_SM(EF_CUDA_SM90)"
	.elftype	@"ET_EXEC"


//--------------------- .nv.info                  --------------------------
	.section	.nv.info,"",@"SHT_CUDA_INFO"
	.align	4


	//----- nvinfo : EIATTR_REGCOUNT
	.align		4
        /*0000*/ 	.byte	0x04, 0x2f
        /*0002*/ 	.short	(.L_3 - .L_2)
	.align		4
.L_2:
        /*0004*/ 	.word	index@(triton_poi_fused__native_batch_norm_legit_no_training_cat_relu_13)
        /*0008*/ 	.word	0x00000020


	//----- nvinfo : EIATTR_MIN_STACK_SIZE
	.align		4
.L_3:
        /*000c*/ 	.byte	0x04, 0x12
        /*000e*/ 	.short	(.L_5 - .L_4)
	.align		4
.L_4:
        /*0010*/ 	.word	index@(triton_poi_fused__native_batch_norm_legit_no_training_cat_relu_13)
        /*0014*/ 	.word	0x00000000


	//----- nvinfo : EIATTR_FRAME_SIZE
	.align		4
.L_5:
        /*0018*/ 	.byte	0x04, 0x11
        /*001a*/ 	.short	(.L_7 - .L_6)
	.align		4
.L_6:
        /*001c*/ 	.word	index@(triton_poi_fused__native_batch_norm_legit_no_training_cat_relu_13)
        /*0020*/ 	.word	0x00000000


	//----- nvinfo : EIATTR_MIN_STACK_SIZE
	.align		4
.L_7:
        /*0024*/ 	.byte	0x04, 0x12
        /*0026*/ 	.short	(.L_9 - .L_8)
	.align		4
.L_8:
        /*0028*/ 	.word	index@(triton_poi_fused__native_batch_norm_legit_no_training_cat_relu_13)
        /*002c*/ 	.word	0x00000000
.L_9:


//--------------------- .nv.info.triton_poi_fused__native_batch_norm_legit_no_training_cat_relu_13 --------------------------
	.section	.nv.info.triton_poi_fused__native_batch_norm_legit_no_training_cat_relu_13,"",@"SHT_CUDA_INFO"
	.sectionflags	@""
	.align	4


	//----- nvinfo : EIATTR_CUDA_API_VERSION
	.align		4
        /*0000*/ 	.byte	0x04, 0x37
        /*0002*/ 	.short	(.L_11 - .L_10)
.L_10:
        /*0004*/ 	.word	0x0000007c


	//----- nvinfo : EIATTR_KPARAM_INFO
	.align		4
.L_11:
        /*0008*/ 	.byte	0x04, 0x17
        /*000a*/ 	.short	(.L_13 - .L_12)
.L_12:
        /*000c*/ 	.word	0x00000000
        /*0010*/ 	.short	0x0009
        /*0012*/ 	.short	0x0048
        /*0014*/ 	.byte	0x00, 0xf0, 0x11, 0x00


	//----- nvinfo : EIATTR_KPARAM_INFO
	.align		4
.L_13:
        /*0018*/ 	.byte	0x04, 0x17
        /*001a*/ 	.short	(.L_15 - .L_14)
.L_14:
        /*001c*/ 	.word	0x00000000
        /*0020*/ 	.short	0x0008
        /*0022*/ 	.short	0x0040
        /*0024*/ 	.byte	0x00, 0xf4, 0x21, 0x00


	//----- nvinfo : EIATTR_KPARAM_INFO
	.align		4
.L_15:
        /*0028*/ 	.byte	0x04, 0x17
        /*002a*/ 	.short	(.L_17 - .L_16)
.L_16:
        /*002c*/ 	.word	0x00000000
        /*0030*/ 	.short	0x0007
        /*0032*/ 	.short	0x0038
        /*0034*/ 	.byte	0x00, 0xf4, 0x21, 0x00


	//----- nvinfo : EIATTR_KPARAM_INFO
	.align		4
.L_17:
        /*0038*/ 	.byte	0x04, 0x17
        /*003a*/ 	.short	(.L_19 - .L_18)
.L_18:
        /*003c*/ 	.word	0x00000000
        /*0040*/ 	.short	0x0006
        /*0042*/ 	.short	0x0030
        /*0044*/ 	.byte	0x00, 0xf4, 0x21, 0x00


	//----- nvinfo : EIATTR_KPARAM_INFO
	.align		4
.L_19:
        /*0048*/ 	.byte	0x04, 0x17
        /*004a*/ 	.short	(.L_21 - .L_20)
.L_20:
        /*004c*/ 	.word	0x00000000
        /*0050*/ 	.short	0x0005
        /*0052*/ 	.short	0x0028
        /*0054*/ 	.byte	0x00, 0xf4, 0x21, 0x00


	//----- nvinfo : EIATTR_KPARAM_INFO
	.align		4
.L_21:
        /*0058*/ 	.byte	0x04, 0x17
        /*005a*/ 	.short	(.L_23 - .L_22)
.L_22:
        /*005c*/ 	.word	0x00000000
        /*0060*/ 	.short	0x0004
        /*0062*/ 	.short	0x0020
        /*0064*/ 	.byte	0x00, 0xf4, 0x21, 0x00


	//----- nvinfo : EIATTR_KPARAM_INFO
	.align		4
.L_23:
        /*0068*/ 	.byte	0x04, 0x17
        /*006a*/ 	.short	(.L_25 - .L_24)
.L_24:
        /*006c*/ 	.word	0x00000000
        /*0070*/ 	.short	0x0003
        /*0072*/ 	.short	0x0018
        /*0074*/ 	.byte	0x00, 0xf4, 0x21, 0x00


	//----- nvinfo : EIATTR_KPARAM_INFO
	.align		4
.L_25:
        /*0078*/ 	.byte	0x04, 0x17
        /*007a*/ 	.short	(.L_27 - .L_26)
.L_26:
        /*007c*/ 	.word	0x00000000
        /*0080*/ 	.short	0x0002
        /*0082*/ 	.short	0x0010
        /*0084*/ 	.byte	0x00, 0xf4, 0x21, 0x00


	//----- nvinfo : EIATTR_KPARAM_INFO
	.align		4
.L_27:
        /*0088*/ 	.byte	0x04, 0x17
        /*008a*/ 	.short	(.L_29 - .L_28)
.L_28:
        /*008c*/ 	.word	0x00000000
        /*0090*/ 	.short	0x0001
        /*0092*/ 	.short	0x0008
        /*0094*/ 	.byte	0x00, 0xf4, 0x21, 0x00


	//----- nvinfo : EIATTR_KPARAM_INFO
	.align		4
.L_29:
        /*0098*/ 	.byte	0x04, 0x17
        /*009a*/ 	.short	(.L_31 - .L_30)
.L_30:
        /*009c*/ 	.word	0x00000000
        /*00a0*/ 	.short	0x0000
        /*00a2*/ 	.short	0x0000
        /*00a4*/ 	.byte	0x00, 0xf4, 0x21, 0x00


	//----- nvinfo : EIATTR_SPARSE_MMA_MASK
	.align		4
.L_31:
        /*00a8*/ 	.byte	0x03, 0x50
        /*00aa*/ 	.short	0x0000


	//----- nvinfo : EIATTR_MAXREG_COUNT
	.align		4
        /*00ac*/ 	.byte	0x03, 0x1b
        /*00ae*/ 	.short	0x00ff


	//----- nvinfo : EIATTR_EXIT_INSTR_OFFSETS
	.align		4
        /*00b0*/ 	.byte	0x04, 0x1c
        /*00b2*/ 	.short	(.L_33 - .L_32)


	//   ....[0]....
.L_32:
        /*00b4*/ 	.word	0x00000720


	//----- nvinfo : EIATTR_REQNTID
	.align		4
.L_33:
        /*00b8*/ 	.byte	0x04, 0x10
        /*00ba*/ 	.short	(.L_35 - .L_34)
.L_34:
        /*00bc*/ 	.word	0x00000080
        /*00c0*/ 	.word	0x00000001
        /*00c4*/ 	.word	0x00000001


	//----- nvinfo : EIATTR_CBANK_PARAM_SIZE
	.align		4
.L_35:
        /*00c8*/ 	.byte	0x03, 0x19
        /*00ca*/ 	.short	0x004c


	//----- nvinfo : EIATTR_PARAM_CBANK
	.align		4
        /*00cc*/ 	.byte	0x04, 0x0a
        /*00ce*/ 	.short	(.L_37 - .L_36)
	.align		4
.L_36:
        /*00d0*/ 	.word	index@(.nv.constant0.triton_poi_fused__native_batch_norm_legit_no_training_cat_relu_13)
        /*00d4*/ 	.short	0x0210
        /*00d6*/ 	.short	0x004c


	//----- nvinfo : EIATTR_SW_WAR
	.align		4
.L_37:
        /*00d8*/ 	.byte	0x04, 0x36
        /*00da*/ 	.short	(.L_39 - .L_38)
.L_38:
        /*00dc*/ 	.word	0x00000008
.L_39:


//--------------------- .nv.callgraph             --------------------------
	.section	.nv.callgraph,"",@"SHT_CUDA_CALLGRAPH"
	.align	4
	.sectionentsize	8
	.align		4
        /*0000*/ 	.word	0x00000000
	.align		4
        /*0004*/ 	.word	0xffffffff
	.align		4
        /*0008*/ 	.word	0x00000000
	.align		4
        /*000c*/ 	.word	0xfffffffe
	.align		4
        /*0010*/ 	.word	0x00000000
	.align		4
        /*0014*/ 	.word	0xfffffffd
	.align		4
        /*0018*/ 	.word	0x00000000
	.align		4
        /*001c*/ 	.word	0xfffffffc


//--------------------- .nv.constant4             --------------------------
	.section	.nv.constant4,"a",@progbits
	.align	8
	.align		8
.nv.constant4:
        /*0000*/ 	.dword	_$_str
	.align		8
        /*0008*/ 	.dword	_$_str_$_2


//--------------------- .text.triton_poi_fused__native_batch_norm_legit_no_training_cat_relu_13 --------------------------
	.section	.text.triton_poi_fused__native_batch_norm_legit_no_training_cat_relu_13,"ax",@progbits
	.align	128
        .global         triton_poi_fused__native_batch_norm_legit_no_training_cat_relu_13
        .type           triton_poi_fused__native_batch_norm_legit_no_training_cat_relu_13,@function
        .size           triton_poi_fused__native_batch_norm_legit_no_training_cat_relu_13,(.L_x_1 - triton_poi_fused__native_batch_norm_legit_no_training_cat_relu_13)
        .other          triton_poi_fused__native_batch_norm_legit_no_training_cat_relu_13,@"STO_CUDA_ENTRY STV_DEFAULT"
triton_poi_fused__native_batch_norm_legit_no_training_cat_relu_13:
.text.triton_poi_fused__native_batch_norm_legit_no_training_cat_relu_13:
[----:B------:R-:W-:Y:S01]  /*0000*/  LDC R1, c[0x0][0x28] ;  /* 0x00000a00ff017b82 */ /* 0x000fe20000000800 */
[----:B------:R-:W1:Y:S01]  /*0010*/  S2R R0, SR_TID.X ;  /* 0x0000000000007919 */ /* 0x000e620000002100 */
[----:B------:R-:W-:-:S06]  /*0020*/  ULDC.64 UR4, c[0x0][0x208] ;  /* 0x0000820000047ab9 */ /* 0x000fcc0000000a00 */
[----:B------:R-:W2:Y:S01]  /*0030*/  LDC.64 R22, c[0x0][0x210] ;  /* 0x00008400ff167b82 */ /* 0x000ea20000000a00 */
[----:B------:R-:W-:Y:S01]  /*0040*/  ULDC.64 UR6, c[0x0][0x218] ;  /* 0x0000860000067ab9 */ /* 0x000fe20000000a00 */
[----:B------:R-:W3:Y:S06]  /*0050*/  S2R R3, SR_CTAID.X ;  /* 0x0000000000037919 */ /* 0x000eec0000002500 */
[----:B------:R-:W4:Y:S01]  /*0060*/  LDC.64 R26, c[0x0][0x228] ;  /* 0x00008a00ff1a7b82 */ /* 0x000f220000000a00 */
[----:B------:R-:W-:-:S07]  /*0070*/  CS2R R10, SRZ ;  /* 0x00000000000a7805 */ /* 0x000fce000001ff00 */
[----:B------:R-:W5:Y:S08]  /*0080*/  LDC.64 R16, c[0x0][0x238] ;  /* 0x00008e00ff107b82 */ /* 0x000f700000000a00 */
[----:B------:R-:W2:Y:S01]  /*0090*/  LDC.64 R18, c[0x0][0x240] ;  /* 0x00009000ff127b82 */ /* 0x000ea20000000a00 */
[----:B-1----:R-:W-:-:S05]  /*00a0*/  IMAD.SHL.U32 R0, R0, 0x4, RZ ;  /* 0x0000000400007824 */ /* 0x002fca00078e00ff */
[----:B------:R-:W-:-:S05]  /*00b0*/  LOP3.LUT R0, R0, 0x1fc, RZ, 0xc0, !PT ;  /* 0x000001fc00007812 */ /* 0x000fca00078ec0ff */
[----:B---3--:R-:W-:-:S04]  /*00c0*/  IMAD R0, R3, 0x200, R0 ;  /* 0x0000020003007824 */ /* 0x008fc800078e0200 */
[----:B------:R-:W-:Y:S01]  /*00d0*/  IMAD.HI R7, R0, 0x2aaaaaab, RZ ;  /* 0x2aaaaaab00077827 */ /* 0x000fe200078e02ff */
[----:B------:R-:W-:-:S04]  /*00e0*/  SHF.R.S32.HI R3, RZ, 0x1f, R0 ;  /* 0x0000001fff037819 */ /* 0x000fc80000011400 */
[----:B------:R-:W-:Y:S02]  /*00f0*/  LEA.HI R4, R3, R0, RZ, 0x6 ;  /* 0x0000000003047211 */ /* 0x000fe400078f30ff */
[----:B------:R-:W1:Y:S01]  /*0100*/  LDC.64 R2, c[0x0][0x230] ;  /* 0x00008c00ff027b82 */ /* 0x000e620000000a00 */
[----:B------:R-:W-:Y:S02]  /*0110*/  SHF.R.U32.HI R8, RZ, 0x1f, R7 ;  /* 0x0000001fff087819 */ /* 0x000fe40000011607 */
[----:B------:R-:W-:Y:S02]  /*0120*/  SHF.R.S32.HI R21, RZ, 0x6, R4 ;  /* 0x00000006ff157819 */ /* 0x000fe40000011404 */
[----:B------:R-:W-:-:S03]  /*0130*/  LEA.HI.SX32 R8, R7, R8, 0x15 ;  /* 0x0000000807087211 */ /* 0x000fc600078faaff */
[----:B------:R-:W-:-:S05]  /*0140*/  IMAD.HI R5, R21, 0x2aaaaaab, RZ ;  /* 0x2aaaaaab15057827 */ /* 0x000fca00078e02ff */
[----:B------:R-:W-:-:S04]  /*0150*/  SHF.R.U32.HI R6, RZ, 0x1f, R5 ;  /* 0x0000001fff067819 */ /* 0x000fc80000011605 */
[----:B------:R-:W-:Y:S02]  /*0160*/  LEA.HI R6, R5, R6, RZ, 0x1b ;  /* 0x0000000605067211 */ /* 0x000fe400078fd8ff */
[----:B------:R-:W-:-:S03]  /*0170*/  LOP3.LUT R5, R4, 0xffffffc0, RZ, 0xc0, !PT ;  /* 0xffffffc004057812 */ /* 0x000fc600078ec0ff */
[----:B------:R-:W-:Y:S02]  /*0180*/  IMAD R21, R6, -0xc0, R21 ;  /* 0xffffff4006157824 */ /* 0x000fe400078e0215 */
[----:B------:R-:W-:Y:S02]  /*0190*/  IMAD.IADD R5, R0, 0x1, -R5 ;  /* 0x0000000100057824 */ /* 0x000fe400078e0a05 */
[----:B-1----:R-:W-:-:S04]  /*01a0*/  IMAD.WIDE R2, R21, 0x4, R2 ;  /* 0x0000000415027825 */ /* 0x002fc800078e0202 */
[----:B------:R-:W-:Y:S02]  /*01b0*/  IMAD R5, R8, 0x800, R5 ;  /* 0x0000080008057824 */ /* 0x000fe400078e0205 */
[----:B------:R-:W3:Y:S01]  /*01c0*/  LDG.E.EL R3, desc[UR4][R2.64] ;  /* 0x0000000402037981 */ /* 0x000ee2000c2e1900 */
[----:B------:R-:W-:Y:S02]  /*01d0*/  IMAD.SHL.U32 R4, R21, 0x40, RZ ;  /* 0x0000004015047824 */ /* 0x000fe400078e00ff */
[----:B------:R-:W-:-:S03]  /*01e0*/  SHF.R.S32.HI R7, RZ, 0x1f, R5 ;  /* 0x0000001fff077819 */ /* 0x000fc60000011405 */
[----:B------:R-:W-:-:S04]  /*01f0*/  IADD3 R6, P0, R4, R5, RZ ;  /* 0x0000000504067210 */ /* 0x000fc80007f1e0ff */
[----:B------:R-:W-:Y:S01]  /*0200*/  LEA.HI.X.SX32 R7, R4, R7, 0x1, P0 ;  /* 0x0000000704077211 */ /* 0x000fe200000f0eff */
[----:B------:R-:W-:Y:S01]  /*0210*/  IMAD.SHL.U32 R24, R6, 0x4, RZ ;  /* 0x0000000406187824 */ /* 0x000fe200078e00ff */
[----:B------:R-:W-:Y:S01]  /*0220*/  LOP3.LUT R4, R21, 0xffffffe0, RZ, 0xc0, !PT ;  /* 0xffffffe015047812 */ /* 0x000fe200078ec0ff */
[----:B------:R-:W-:Y:S01]  /*0230*/  IMAD R5, R8, -0x3000, R0 ;  /* 0xffffd00008057824 */ /* 0x000fe200078e0200 */
[----:B------:R-:W-:Y:S02]  /*0240*/  SHF.L.U64.HI R6, R6, 0x2, R7 ;  /* 0x0000000206067819 */ /* 0x000fe40000010207 */
[----:B------:R-:W-:Y:S02]  /*0250*/  ISETP.NE.AND P0, PT, R4, 0x80, PT ;  /* 0x000000800400780c */ /* 0x000fe40003f05270 */
[----:B------:R-:W-:Y:S01]  /*0260*/  IADD3 R14, P1, R24, UR6, RZ ;  /* 0x00000006180e7c10 */ /* 0x000fe2000ff3e0ff */
[----:B------:R-:W-:Y:S01]  /*0270*/  IMAD R5, R8, 0x2000, R5 ;  /* 0x0000200008057824 */ /* 0x000fe200078e0205 */
[----:B------:R-:W-:-:S02]  /*0280*/  CS2R R8, SRZ ;  /* 0x0000000000087805 */ /* 0x000fc4000001ff00 */
[----:B------:R-:W-:Y:S01]  /*0290*/  IADD3.X R15, R6, UR7, RZ, P1, !PT ;  /* 0x00000007060f7c10 */ /* 0x000fe20008ffe4ff */
[----:B------:R-:W-:Y:S01]  /*02a0*/  ULDC.64 UR6, c[0x0][0x220] ;  /* 0x0000880000067ab9 */ /* 0x000fe20000000a00 */
[C---:B------:R-:W-:Y:S02]  /*02b0*/  ISETP.GT.AND P1, PT, R21.reuse, 0x9f, PT ;  /* 0x0000009f1500780c */ /* 0x040fe40003f24270 */
[----:B------:R-:W-:Y:S02]  /*02c0*/  ISETP.GE.AND P3, PT, R21, 0x80, PT ;  /* 0x000000801500780c */ /* 0x000fe40003f66270 */
[----:B------:R-:W-:Y:S01]  /*02d0*/  IADD3 R24, P2, R24, UR6, RZ ;  /* 0x0000000618187c10 */ /* 0x000fe2000ff5e0ff */
[----:B--2---:R-:W-:Y:S01]  /*02e0*/  IMAD.WIDE R22, R5, 0x4, R22 ;  /* 0x0000000405167825 */ /* 0x004fe200078e0216 */
[----:B------:R1:W2:Y:S01]  /*02f0*/  @!P0 LDG.E.128 R8, desc[UR4][R14.64+-0x8000] ;  /* 0xff8000040e088981 */ /* 0x0002a2000c1e1d00 */
[----:B------:R-:W-:Y:S02]  /*0300*/  CS2R R4, SRZ ;  /* 0x0000000000047805 */ /* 0x000fe4000001ff00 */
[----:B------:R-:W-:-:S02]  /*0310*/  IADD3.X R25, R6, UR7, RZ, P2, !PT ;  /* 0x0000000706197c10 */ /* 0x000fc400097fe4ff */
[----:B------:R-:W-:Y:S02]  /*0320*/  CS2R R6, SRZ ;  /* 0x0000000000067805 */ /* 0x000fe4000001ff00 */
[----:B------:R-:W-:-:S04]  /*0330*/  CS2R R12, SRZ ;  /* 0x00000000000c7805 */ /* 0x000fc8000001ff00 */
[----:B------:R-:W2:Y:S01]  /*0340*/  @P1 LDG.E.128 R4, desc[UR4][R24.64+-0xa000] ;  /* 0xff60000418041981 */ /* 0x000ea2000c1e1d00 */
[----:B-1----:R-:W-:Y:S01]  /*0350*/  CS2R R14, SRZ ;  /* 0x00000000000e7805 */ /* 0x002fe2000001ff00 */
[----:B----4-:R-:W-:-:S05]  /*0360*/  IMAD.WIDE R26, R21, 0x4, R26 ;  /* 0x00000004151a7825 */ /* 0x010fca00078e021a */
[----:B------:R-:W4:Y:S01]  /*0370*/  @!P3 LDG.E.128 R12, desc[UR4][R22.64] ;  /* 0x00000004160cb981 */ /* 0x000f22000c1e1d00 */
[----:B-----5:R-:W-:-:S03]  /*0380*/  IMAD.WIDE R28, R21, 0x4, R16 ;  /* 0x00000004151c7825 */ /* 0x020fc600078e0210 */
[----:B------:R-:W5:Y:S01]  /*0390*/  LDG.E.EL R2, desc[UR4][R26.64] ;  /* 0x000000041a027981 */ /* 0x000f62000c2e1900 */
[----:B0-----:R-:W-:-:S03]  /*03a0*/  IMAD.WIDE R20, R21, 0x4, R18 ;  /* 0x0000000415147825 */ /* 0x001fc600078e0212 */
[----:B------:R-:W4:Y:S04]  /*03b0*/  LDG.E.EL R16, desc[UR4][R28.64] ;  /* 0x000000041c107981 */ /* 0x000f28000c2e1900 */
[----:B------:R0:W5:Y:S02]  /*03c0*/  LDG.E.EL R17, desc[UR4][R20.64] ;  /* 0x0000000414117981 */ /* 0x000164000c2e1900 */
[----:B0-----:R-:W-:Y:S02]  /*03d0*/  IMAD.MOV.U32 R20, RZ, RZ, 0x3e800000 ;  /* 0x3e800000ff147424 */ /* 0x001fe400078e00ff */
[----:B---3--:R-:W-:-:S04]  /*03e0*/  FADD R24, R3, 9.9999997473787516356e-06 ;  /* 0x3727c5ac03187421 */ /* 0x008fc80000000000 */
[----:B------:R-:W0:Y:S02]  /*03f0*/  MUFU.SQRT R25, R24 ;  /* 0x0000001800197308 */ /* 0x000e240000002000 */
[C---:B0-----:R-:W-:Y:S02]  /*0400*/  FSETP.GT.AND P2, PT, R25.reuse, 8.50705917302346158658e+37, PT ;  /* 0x7e8000001900780b */ /* 0x041fe40003f44000 */
[----:B------:R-:W-:-:S11]  /*0410*/  FSETP.GEU.AND P4, PT, R25, 1.175494350822287508e-38, PT ;  /* 0x008000001900780b */ /* 0x000fd60003f8e000 */
[----:B------:R-:W-:-:S04]  /*0420*/  @P2 FMUL R25, R25, 0.25 ;  /* 0x3e80000019192820 */ /* 0x000fc80000400000 */
[----:B------:R-:W-:Y:S01]  /*0430*/  @!P4 FMUL R25, R25, 16777216 ;  /* 0x4b8000001919c820 */ /* 0x000fe20000400000 */
[----:B--2---:R-:W-:-:S05]  /*0440*/  SEL R18, R11, RZ, !P0 ;  /* 0x000000ff0b127207 */ /* 0x004fca0004000000 */
[----:B------:R-:W0:Y:S01]  /*0450*/  MUFU.RCP R25, R25 ;  /* 0x0000001900197308 */ /* 0x000e220000001000 */
[----:B------:R-:W-:Y:S02]  /*0460*/  SEL R19, R10, RZ, !P0 ;  /* 0x000000ff0a137207 */ /* 0x000fe40004000000 */
[----:B------:R-:W-:Y:S01]  /*0470*/  SEL R22, R9, RZ, !P0 ;  /* 0x000000ff09167207 */ /* 0x000fe20004000000 */
[----:B------:R-:W1:Y:S01]  /*0480*/  LDC.64 R10, c[0x0][0x248] ;  /* 0x00009200ff0a7b82 */ /* 0x000e620000000a00 */
[----:B------:R-:W-:Y:S02]  /*0490*/  SEL R3, R8, RZ, !P0 ;  /* 0x000000ff08037207 */ /* 0x000fe40004000000 */
[----:B------:R-:W-:Y:S02]  /*04a0*/  @P0 SEL R18, R7, RZ, P1 ;  /* 0x000000ff07120207 */ /* 0x000fe40000800000 */
[----:B------:R-:W-:Y:S02]  /*04b0*/  @P0 SEL R19, R6, RZ, P1 ;  /* 0x000000ff06130207 */ /* 0x000fe40000800000 */
[----:B------:R-:W-:Y:S01]  /*04c0*/  @P0 SEL R22, R5, RZ, P1 ;  /* 0x000000ff05160207 */ /* 0x000fe20000800000 */
[----:B------:R-:W2:Y:S01]  /*04d0*/  LDC.64 R8, c[0x0][0x250] ;  /* 0x00009400ff087b82 */ /* 0x000ea20000000a00 */
[----:B------:R-:W-:-:S02]  /*04e0*/  @P0 SEL R3, R4, RZ, P1 ;  /* 0x000000ff04030207 */ /* 0x000fc40000800000 */
[----:B----4-:R-:W-:Y:S02]  /*04f0*/  SEL R5, R13, RZ, !P3 ;  /* 0x000000ff0d057207 */ /* 0x010fe40005800000 */
[----:B------:R-:W-:Y:S02]  /*0500*/  FSEL R20, R20, 1, P2 ;  /* 0x3f80000014147808 */ /* 0x000fe40001000000 */
[----:B------:R-:W-:Y:S02]  /*0510*/  SEL R7, R15, RZ, !P3 ;  /* 0x000000ff0f077207 */ /* 0x000fe40005800000 */
[----:B------:R-:W-:Y:S02]  /*0520*/  SEL R6, R14, RZ, !P3 ;  /* 0x000000ff0e067207 */ /* 0x000fe40005800000 */
[----:B------:R-:W-:Y:S01]  /*0530*/  SEL R4, R12, RZ, !P3 ;  /* 0x000000ff0c047207 */ /* 0x000fe20005800000 */
[----:B------:R-:W-:Y:S01]  /*0540*/  @!P4 FMUL R20, R20, 16777216 ;  /* 0x4b8000001414c820 */ /* 0x000fe20000400000 */
[----:B------:R-:W-:-:S02]  /*0550*/  SEL R5, R5, R22, !P3 ;  /* 0x0000001605057207 */ /* 0x000fc40005800000 */
[----:B------:R-:W-:Y:S02]  /*0560*/  SEL R7, R7, R18, !P3 ;  /* 0x0000001207077207 */ /* 0x000fe40005800000 */
[----:B------:R-:W-:Y:S02]  /*0570*/  SEL R6, R6, R19, !P3 ;  /* 0x0000001306067207 */ /* 0x000fe40005800000 */
[----:B------:R-:W-:Y:S01]  /*0580*/  SEL R4, R4, R3, !P3 ;  /* 0x0000000304047207 */ /* 0x000fe20005800000 */
[----:B0-----:R-:W-:Y:S01]  /*0590*/  FMUL R25, R25, R20 ;  /* 0x0000001419197220 */ /* 0x001fe20000400000 */
[C---:B-----5:R-:W-:Y:S01]  /*05a0*/  FADD R12, -R2.reuse, R5 ;  /* 0x00000005020c7221 */ /* 0x060fe20000000100 */
[C---:B------:R-:W-:Y:S01]  /*05b0*/  FADD R18, -R2.reuse, R7 ;  /* 0x0000000702127221 */ /* 0x040fe20000000100 */
[C---:B------:R-:W-:Y:S01]  /*05c0*/  FADD R14, -R2.reuse, R6 ;  /* 0x00000006020e7221 */ /* 0x040fe20000000100 */
[----:B------:R-:W-:Y:S01]  /*05d0*/  FADD R2, -R2, R4 ;  /* 0x0000000402027221 */ /* 0x000fe20000000100 */
[C---:B------:R-:W-:Y:S01]  /*05e0*/  FMUL R12, R25.reuse, R12 ;  /* 0x0000000c190c7220 */ /* 0x040fe20000400000 */
[C---:B------:R-:W-:Y:S01]  /*05f0*/  FMUL R18, R25.reuse, R18 ;  /* 0x0000001219127220 */ /* 0x040fe20000400000 */
[C---:B------:R-:W-:Y:S01]  /*0600*/  FMUL R14, R25.reuse, R14 ;  /* 0x0000000e190e7220 */ /* 0x040fe20000400000 */
[----:B------:R-:W-:Y:S01]  /*0610*/  FMUL R2, R25, R2 ;  /* 0x0000000219027220 */ /* 0x000fe20000400000 */
[C-C-:B------:R-:W-:Y:S01]  /*0620*/  FFMA R15, R16.reuse, R12, R17.reuse ;  /* 0x0000000c100f7223 */ /* 0x140fe20000000011 */
[C-C-:B------:R-:W-:Y:S01]  /*0630*/  FFMA R18, R16.reuse, R18, R17.reuse ;  /* 0x0000001210127223 */ /* 0x140fe20000000011 */
[C-C-:B------:R-:W-:Y:S01]  /*0640*/  FFMA R14, R16.reuse, R14, R17.reuse ;  /* 0x0000000e100e7223 */ /* 0x140fe20000000011 */
[----:B------:R-:W-:-:S02]  /*0650*/  FFMA R16, R16, R2, R17 ;  /* 0x0000000210107223 */ /* 0x000fc40000000011 */
[C---:B------:R-:W-:Y:S02]  /*0660*/  FSETP.GEU.AND P2, PT, R15.reuse, RZ, PT ;  /* 0x000000ff0f00720b */ /* 0x040fe40003f4e000 */
[----:B------:R-:W-:Y:S02]  /*0670*/  FSETP.GEU.AND P0, PT, R18, RZ, PT ;  /* 0x000000ff1200720b */ /* 0x000fe40003f0e000 */
[----:B------:R-:W-:Y:S02]  /*0680*/  FSETP.GEU.AND P1, PT, R14, RZ, PT ;  /* 0x000000ff0e00720b */ /* 0x000fe40003f2e000 */
[----:B------:R-:W-:Y:S01]  /*0690*/  FSETP.GEU.AND P3, PT, R16, RZ, PT ;  /* 0x000000ff1000720b */ /* 0x000fe20003f6e000 */
[----:B-1----:R-:W-:Y:S01]  /*06a0*/  IMAD.WIDE R2, R0, 0x4, R10 ;  /* 0x0000000400027825 */ /* 0x002fe200078e020a */
[----:B------:R-:W-:Y:S02]  /*06b0*/  SEL R11, R18, RZ, P0 ;  /* 0x000000ff120b7207 */ /* 0x000fe40000000000 */
[----:B------:R-:W-:Y:S01]  /*06c0*/  SEL R10, R14, RZ, P1 ;  /* 0x000000ff0e0a7207 */ /* 0x000fe20000800000 */
[----:B--2---:R-:W-:Y:S01]  /*06d0*/  IMAD.WIDE R12, R0, 0x4, R8 ;  /* 0x00000004000c7825 */ /* 0x004fe200078e0208 */
[----:B------:R-:W-:-:S02]  /*06e0*/  SEL R9, R15, RZ, P2 ;  /* 0x000000ff0f097207 */ /* 0x000fc40001000000 */
[----:B------:R-:W-:Y:S01]  /*06f0*/  SEL R8, R16, RZ, P3 ;  /* 0x000000ff10087207 */ /* 0x000fe20001800000 */
[----:B------:R-:W-:Y:S04]  /*0700*/  STG.E.128 desc[UR4][R2.64], R4 ;  /* 0x0000000402007986 */ /* 0x000fe8000c101d04 */
[----:B------:R-:W-:Y:S01]  /*0710*/  STG.E.128 desc[UR4][R12.64], R8 ;  /* 0x000000080c007986 */ /* 0x000fe2000c101d04 */
[----:B------:R-:W-:Y:S05]  /*0720*/  EXIT ;  /* 0x000000000000794d */ /* 0x000fea0003800000 */
.L_x_0:
[----:B------:R-:W-:-:S00]  /*0730*/  BRA `(.L_x_0) ;  /* 0xfffffffc00fc7947 */ /* 0x000fc0000383ffff */
[----:B------:R-:W-:-:S00]  /*0740*/  NOP ;  /* 0x0000000000007918 */ /* 0x000fc00000000000 */
        /* <DEDUP_REMOVED lines=11> */
.L_x_1:


//--------------------- .nv.global.init           --------------------------
	.section	.nv.global.init,"aw",@progbits
.nv.global.init:
	.type		_$_str,@object
	.size		_$_str,(_$_str_$_2 - _$_str)
_$_str:
        /*0000*/ 	.byte	0x5f, 0x5f, 0x43, 0x55, 0x44, 0x41, 0x5f, 0x46, 0x54, 0x5a, 0x00
	.type		_$_str_$_2,@object
	.size		_$_str_$_2,(.L_1 - _$_str_$_2)
_$_str_$_2:
        /*000b*/ 	.byte	0x5f, 0x5f, 0x43, 0x55, 0x44, 0x41, 0x5f, 0x50, 0x52, 0x45, 0x43, 0x5f, 0x53, 0x51, 0x52, 0x54
        /*001b*/ 	.byte	0x00
.L_1:


//--------------------- .nv.constant0.triton_poi_fused__native_batch_norm_legit_no_training_cat_relu_13 --------------------------
	.section	.nv.constant0.triton_poi_fused__native_batch_norm_legit_no_training_cat_relu_13,"a",@progbits
	.sectionflags	@""
	.align	4
.nv.constant0.triton_poi_fused__native_batch_norm_legit_no_training_cat_relu_13:
	.zero		604
